	.headerflags	@"EF_CUDA_TEXMODE_UNIFIED EF_CUDA_64BIT_ADDRESS EF_CUDA_ACCELERATORS EF_CUDA_SM90 EF_CUDA_VIRTUAL_SM(EF_CUDA_SM90)"
	.elftype	@"ET_EXEC"


//--------------------- .nv.info                  --------------------------
	.section	.nv.info,"",@"SHT_CUDA_INFO"
	.align	4


	//----- nvinfo : EIATTR_REGCOUNT
	.align		4
        /*0000*/ 	.byte	0x04, 0x2f
        /*0002*/ 	.short	(.L_3 - .L_2)
	.align		4
.L_2:
        /*0004*/ 	.word	index@(triton_red_fused__weight_norm_interface_2)
        /*0008*/ 	.word	0x00000013


	//----- nvinfo : EIATTR_MIN_STACK_SIZE
	.align		4
.L_3:
        /*000c*/ 	.byte	0x04, 0x12
        /*000e*/ 	.short	(.L_5 - .L_4)
	.align		4
.L_4:
        /*0010*/ 	.word	index@(triton_red_fused__weight_norm_interface_2)
        /*0014*/ 	.word	0x00000000


	//----- nvinfo : EIATTR_FRAME_SIZE
	.align		4
.L_5:
        /*0018*/ 	.byte	0x04, 0x11
        /*001a*/ 	.short	(.L_7 - .L_6)
	.align		4
.L_6:
        /*001c*/ 	.word	index@(triton_red_fused__weight_norm_interface_2)
        /*0020*/ 	.word	0x00000000


	//----- nvinfo : EIATTR_MIN_STACK_SIZE
	.align		4
.L_7:
        /*0024*/ 	.byte	0x04, 0x12
        /*0026*/ 	.short	(.L_9 - .L_8)
	.align		4
.L_8:
        /*0028*/ 	.word	index@(triton_red_fused__weight_norm_interface_2)
        /*002c*/ 	.word	0x00000000
.L_9:


//--------------------- .nv.info.triton_red_fused__weight_norm_interface_2 --------------------------
	.section	.nv.info.triton_red_fused__weight_norm_interface_2,"",@"SHT_CUDA_INFO"
	.sectionflags	@""
	.align	4


	//----- nvinfo : EIATTR_CUDA_API_VERSION
	.align		4
        /*0000*/ 	.byte	0x04, 0x37
        /*0002*/ 	.short	(.L_11 - .L_10)
.L_10:
        /*0004*/ 	.word	0x0000007c


	//----- nvinfo : EIATTR_KPARAM_INFO
	.align		4
.L_11:
        /*0008*/ 	.byte	0x04, 0x17
        /*000a*/ 	.short	(.L_13 - .L_12)
.L_12:
        /*000c*/ 	.word	0x00000000
        /*0010*/ 	.short	0x0005
        /*0012*/ 	.short	0x0024
        /*0014*/ 	.byte	0x00, 0xf0, 0x11, 0x00


	//----- nvinfo : EIATTR_KPARAM_INFO
	.align		4
.L_13:
        /*0018*/ 	.byte	0x04, 0x17
        /*001a*/ 	.short	(.L_15 - .L_14)
.L_14:
        /*001c*/ 	.word	0x00000000
        /*0020*/ 	.short	0x0004
        /*0022*/ 	.short	0x0020
        /*0024*/ 	.byte	0x00, 0xf0, 0x11, 0x00


	//----- nvinfo : EIATTR_KPARAM_INFO
	.align		4
.L_15:
        /*0028*/ 	.byte	0x04, 0x17
        /*002a*/ 	.short	(.L_17 - .L_16)
.L_16:
        /*002c*/ 	.word	0x00000000
        /*0030*/ 	.short	0x0003
        /*0032*/ 	.short	0x0018
        /*0034*/ 	.byte	0x00, 0xf4, 0x21, 0x00


	//----- nvinfo : EIATTR_KPARAM_INFO
	.align		4
.L_17:
        /*0038*/ 	.byte	0x04, 0x17
        /*003a*/ 	.short	(.L_19 - .L_18)
.L_18:
        /*003c*/ 	.word	0x00000000
        /*0040*/ 	.short	0x0002
        /*0042*/ 	.short	0x0010
        /*0044*/ 	.byte	0x00, 0xf4, 0x21, 0x00


	//----- nvinfo : EIATTR_KPARAM_INFO
	.align		4
.L_19:
        /*0048*/ 	.byte	0x04, 0x17
        /*004a*/ 	.short	(.L_21 - .L_20)
.L_20:
        /*004c*/ 	.word	0x00000000
        /*0050*/ 	.short	0x0001
        /*0052*/ 	.short	0x0008
        /*0054*/ 	.byte	0x00, 0xf4, 0x21, 0x00


	//----- nvinfo : EIATTR_KPARAM_INFO
	.align		4
.L_21:
        /*0058*/ 	.byte	0x04, 0x17
        /*005a*/ 	.short	(.L_23 - .L_22)
.L_22:
        /*005c*/ 	.word	0x00000000
        /*0060*/ 	.short	0x0000
        /*0062*/ 	.short	0x0000
        /*0064*/ 	.byte	0x00, 0xf4, 0x21, 0x00


	//----- nvinfo : EIATTR_SPARSE_MMA_MASK
	.align		4
.L_23:
        /*0068*/ 	.byte	0x03, 0x50
        /*006a*/ 	.short	0x0000


	//----- nvinfo : EIATTR_MAXREG_COUNT
	.align		4
        /*006c*/ 	.byte	0x03, 0x1b
        /*006e*/ 	.short	0x0080


	//----- nvinfo : EIATTR_COOP_GROUP_MASK_REGIDS
	.align		4
        /*0070*/ 	.byte	0x04, 0x29
        /*0072*/ 	.short	(.L_25 - .L_24)


	//   ....[0]....
.L_24:
        /*0074*/ 	.word	0xffffffff


	//   ....[1]....
        /*0078*/ 	.word	0xffffffff


	//   ....[2]....
        /*007c*/ 	.word	0xffffffff


	//   ....[3]....
        /*0080*/ 	.word	0xffffffff


	//   ....[4]....
        /*0084*/ 	.word	0xffffffff


	//   ....[5]....
        /*0088*/ 	.word	0xffffffff


	//   ....[6]....
        /*008c*/ 	.word	0xffffffff


	//   ....[7]....
        /*0090*/ 	.word	0xffffffff


	//   ....[8]....
        /*0094*/ 	.word	0xffffffff


	//----- nvinfo : EIATTR_COOP_GROUP_INSTR_OFFSETS
	.align		4
.L_25:
        /*0098*/ 	.byte	0x04, 0x28
        /*009a*/ 	.short	(.L_27 - .L_26)


	//   ....[0]....
.L_26:
        /*009c*/ 	.word	0x000001c0


	//   ....[1]....
        /*00a0*/ 	.word	0x000001e0


	//   ....[2]....
        /*00a4*/ 	.word	0x00000210


	//   ....[3]....
        /*00a8*/ 	.word	0x00000240


	//   ....[4]....
        /*00ac*/ 	.word	0x00000260


	//   ....[5]....
        /*00b0*/ 	.word	0x000002f0


	//   ....[6]....
        /*00b4*/ 	.word	0x00000310


	//   ....[7]....
        /*00b8*/ 	.word	0x00000330


	//   ....[8]....
        /*00bc*/ 	.word	0x00000360


	//----- nvinfo : EIATTR_EXIT_INSTR_OFFSETS
	.align		4
.L_27:
        /*00c0*/ 	.byte	0x04, 0x1c
        /*00c2*/ 	.short	(.L_29 - .L_28)


	//   ....[0]....
.L_28:
        /*00c4*/ 	.word	0x00000580


	//   ....[1]....
        /*00c8*/ 	.word	0x000005a0


	//----- nvinfo : EIATTR_REQNTID
	.align		4
.L_29:
        /*00cc*/ 	.byte	0x04, 0x10
        /*00ce*/ 	.short	(.L_31 - .L_30)
.L_30:
        /*00d0*/ 	.word	0x00000200
        /*00d4*/ 	.word	0x00000001
        /*00d8*/ 	.word	0x00000001


	//----- nvinfo : EIATTR_CBANK_PARAM_SIZE
	.align		4
.L_31:
        /*00dc*/ 	.byte	0x03, 0x19
        /*00de*/ 	.short	0x0028


	//----- nvinfo : EIATTR_PARAM_CBANK
	.align		4
        /*00e0*/ 	.byte	0x04, 0x0a
        /*00e2*/ 	.short	(.L_33 - .L_32)
	.align		4
.L_32:
        /*00e4*/ 	.word	index@(.nv.constant0.triton_red_fused__weight_norm_interface_2)
        /*00e8*/ 	.short	0x0210
        /*00ea*/ 	.short	0x0028


	//----- nvinfo : EIATTR_SW_WAR
	.align		4
.L_33:
        /*00ec*/ 	.byte	0x04, 0x36
        /*00ee*/ 	.short	(.L_35 - .L_34)
.L_34:
        /*00f0*/ 	.word	0x00000008
.L_35:


//--------------------- .nv.callgraph             --------------------------
	.section	.nv.callgraph,"",@"SHT_CUDA_CALLGRAPH"
	.align	4
	.sectionentsize	8
	.align		4
        /*0000*/ 	.word	0x00000000
	.align		4
        /*0004*/ 	.word	0xffffffff
	.align		4
        /*0008*/ 	.word	0x00000000
	.align		4
        /*000c*/ 	.word	0xfffffffe
	.align		4
        /*0010*/ 	.word	0x00000000
	.align		4
        /*0014*/ 	.word	0xfffffffd
	.align		4
        /*0018*/ 	.word	0x00000000
	.align		4
        /*001c*/ 	.word	0xfffffffc


//--------------------- .nv.constant4             --------------------------
	.section	.nv.constant4,"a",@progbits
	.align	8
	.align		8
.nv.constant4:
        /*0000*/ 	.dword	_$_str
	.align		8
        /*0008*/ 	.dword	_$_str_$_2


//--------------------- .text.triton_red_fused__weight_norm_interface_2 --------------------------
	.section	.text.triton_red_fused__weight_norm_interface_2,"ax",@progbits
	.sectionflags	@"SHF_BARRIERS=1"
	.align	128
        .global         triton_red_fused__weight_norm_interface_2
        .type           triton_red_fused__weight_norm_interface_2,@function
        .size           triton_red_fused__weight_norm_interface_2,(.L_x_1 - triton_red_fused__weight_norm_interface_2)
        .other          triton_red_fused__weight_norm_interface_2,@"STO_CUDA_ENTRY STV_DEFAULT"
triton_red_fused__weight_norm_interface_2:
.text.triton_red_fused__weight_norm_interface_2:
[----:B------:R-:W0:Y:S02]  /*0000*/  LDC R1, c[0x0][0x28] ;  /* 0x00000a00ff017b82 */ /* 0x000e240000000800 */
[----:B------:R-:W1:Y:S01]  /*0010*/  S2R R14, SR_TID.X ;  /* 0x00000000000e7919 */ /* 0x000e620000002100 */
[----:B------:R-:W2:Y:S01]  /*0020*/  LDC.64 R2, c[0x0][0x218] ;  /* 0x00008600ff027b82 */ /* 0x000ea20000000a00 */
[----:B------:R-:W-:Y:S01]  /*0030*/  CS2R R6, SRZ ;  /* 0x0000000000067805 */ /* 0x000fe2000001ff00 */
[----:B------:R-:W-:Y:S01]  /*0040*/  ULDC.64 UR6, c[0x0][0x208] ;  /* 0x0000820000067ab9 */ /* 0x000fe20000000a00 */
[----:B------:R-:W3:Y:S01]  /*0050*/  S2R R8, SR_CTAID.X ;  /* 0x0000000000087919 */ /* 0x000ee20000002500 */
[----:B-1----:R-:W-:Y:S02]  /*0060*/  SHF.L.U32 R9, R14, 0x2, RZ ;  /* 0x000000020e097819 */ /* 0x002fe400000006ff */
[----:B---3--:R-:W-:Y:S02]  /*0070*/  ISETP.GE.AND P2, PT, R8, 0x80, PT ;  /* 0x000000800800780c */ /* 0x008fe40003f46270 */
[----:B------:R-:W-:-:S04]  /*0080*/  LOP3.LUT R5, R9, 0x7fc, RZ, 0xc0, !PT ;  /* 0x000007fc09057812 */ /* 0x000fc800078ec0ff */
[----:B------:R-:W-:Y:S01]  /*0090*/  ISETP.LT.U32.AND P1, PT, R5, 0x520, !P2 ;  /* 0x000005200500780c */ /* 0x000fe20005721070 */
[----:B------:R-:W-:Y:S01]  /*00a0*/  IMAD R0, R8, 0x520, R5 ;  /* 0x0000052008007824 */ /* 0x000fe200078e0205 */
[----:B------:R-:W-:-:S03]  /*00b0*/  CS2R R4, SRZ ;  /* 0x0000000000047805 */ /* 0x000fc6000001ff00 */
[----:B--2---:R-:W-:-:S08]  /*00c0*/  IMAD.WIDE R2, R0, 0x4, R2 ;  /* 0x0000000400027825 */ /* 0x004fd000078e0202 */
[----:B------:R-:W2:Y:S01]  /*00d0*/  @P1 LDG.E.EL.128 R4, desc[UR6][R2.64] ;  /* 0x0000000602041981 */ /* 0x000ea2000c2e1d00 */
[----:B------:R-:W1:Y:S01]  /*00e0*/  S2UR UR5, SR_CgaCtaId ;  /* 0x00000000000579c3 */ /* 0x000e620000008800 */
[C---:B------:R-:W-:Y:S01]  /*00f0*/  LOP3.LUT P0, RZ, R14.reuse, 0x1f, RZ, 0xc0, !PT ;  /* 0x0000001f0eff7812 */ /* 0x040fe2000780c0ff */
[----:B------:R-:W-:Y:S01]  /*0100*/  UMOV UR4, 0x400 ;  /* 0x0000040000047882 */ /* 0x000fe20000000000 */
[----:B------:R-:W-:Y:S01]  /*0110*/  ISETP.GE.AND P3, PT, R14, 0x10, PT ;  /* 0x000000100e00780c */ /* 0x000fe20003f66270 */
[----:B-1----:R-:W-:Y:S01]  /*0120*/  UPRMT UR4, UR5, 0x654, UR4 ;  /* 0x0000065405047896 */ /* 0x002fe20008000004 */
[----:B--2---:R-:W-:Y:S02]  /*0130*/  SEL R5, R5, RZ, P1 ;  /* 0x000000ff05057207 */ /* 0x004fe40000800000 */
[----:B------:R-:W-:Y:S02]  /*0140*/  SEL R4, R4, RZ, P1 ;  /* 0x000000ff04047207 */ /* 0x000fe40000800000 */
[----:B------:R-:W-:Y:S01]  /*0150*/  SEL R6, R6, RZ, P1 ;  /* 0x000000ff06067207 */ /* 0x000fe20000800000 */
[----:B------:R-:W-:Y:S01]  /*0160*/  FMUL R5, R5, R5 ;  /* 0x0000000505057220 */ /* 0x000fe20000400000 */
[----:B------:R-:W-:-:S03]  /*0170*/  SEL R7, R7, RZ, P1 ;  /* 0x000000ff07077207 */ /* 0x000fc60000800000 */
[----:B------:R-:W-:-:S04]  /*0180*/  FFMA R5, R4, R4, R5 ;  /* 0x0000000404057223 */ /* 0x000fc80000000005 */
[----:B------:R-:W-:-:S04]  /*0190*/  FFMA R6, R6, R6, R5 ;  /* 0x0000000606067223 */ /* 0x000fc80000000005 */
[----:B------:R-:W-:-:S05]  /*01a0*/  FFMA R6, R7, R7, R6 ;  /* 0x0000000707067223 */ /* 0x000fca0000000006 */
[----:B------:R-:W-:-:S05]  /*01b0*/  FSEL R6, R6, RZ, P1 ;  /* 0x000000ff06067208 */ /* 0x000fca0000800000 */
[----:B------:R-:W1:Y:S02]  /*01c0*/  SHFL.BFLY PT, R5, R6, 0x10, 0x1f ;  /* 0x0e001f0006057f89 */ /* 0x000e6400000e0000 */
[----:B-1----:R-:W-:-:S05]  /*01d0*/  FADD R5, R6, R5 ;  /* 0x0000000506057221 */ /* 0x002fca0000000000 */
[----:B------:R-:W1:Y:S02]  /*01e0*/  SHFL.BFLY PT, R4, R5, 0x8, 0x1f ;  /* 0x0d001f0005047f89 */ /* 0x000e6400000e0000 */
[----:B-1----:R-:W-:Y:S01]  /*01f0*/  FADD R4, R5, R4 ;  /* 0x0000000405047221 */ /* 0x002fe20000000000 */
[----:B------:R-:W-:-:S04]  /*0200*/  SHF.R.U32.HI R5, RZ, 0x3, R14 ;  /* 0x00000003ff057819 */ /* 0x000fc8000001160e */
[----:B------:R-:W1:Y:S01]  /*0210*/  SHFL.BFLY PT, R7, R4, 0x4, 0x1f ;  /* 0x0c801f0004077f89 */ /* 0x000e6200000e0000 */
[----:B------:R-:W-:Y:S01]  /*0220*/  LOP3.LUT R5, R5, 0x3c, RZ, 0xc0, !PT ;  /* 0x0000003c05057812 */ /* 0x000fe200078ec0ff */
[----:B-1----:R-:W-:-:S05]  /*0230*/  FADD R7, R4, R7 ;  /* 0x0000000704077221 */ /* 0x002fca0000000000 */
[----:B------:R-:W1:Y:S02]  /*0240*/  SHFL.BFLY PT, R12, R7, 0x2, 0x1f ;  /* 0x0c401f00070c7f89 */ /* 0x000e6400000e0000 */
[----:B-1----:R-:W-:-:S05]  /*0250*/  FADD R12, R7, R12 ;  /* 0x0000000c070c7221 */ /* 0x002fca0000000000 */
[----:B------:R-:W1:Y:S02]  /*0260*/  SHFL.BFLY PT, R11, R12, 0x1, 0x1f ;  /* 0x0c201f000c0b7f89 */ /* 0x000e6400000e0000 */
[----:B-1----:R-:W-:Y:S02]  /*0270*/  FADD R16, R12, R11 ;  /* 0x0000000b0c107221 */ /* 0x002fe40000000000 */
[----:B------:R-:W1:Y:S03]  /*0280*/  LDC.64 R12, c[0x0][0x220] ;  /* 0x00008800ff0c7b82 */ /* 0x000e660000000a00 */
[----:B------:R-:W-:Y:S05]  /*0290*/  @!P0 STS [R5+UR4], R16 ;  /* 0x0000001005008988 */ /* 0x000fea0008000804 */
[----:B------:R-:W-:Y:S01]  /*02a0*/  BAR.SYNC.DEFER_BLOCKING 0x0 ;  /* 0x0000000000007b1d */ /* 0x000fe20000010000 */
[----:B------:R-:W-:-:S04]  /*02b0*/  LOP3.LUT P0, RZ, R14, 0xf, RZ, 0xc0, !PT ;  /* 0x0000000f0eff7812 */ /* 0x000fc8000780c0ff */
[----:B------:R-:W-:Y:S01]  /*02c0*/  ISETP.LT.AND P0, PT, R14, 0x10, !P0 ;  /* 0x000000100e00780c */ /* 0x000fe20004701270 */
[----:B-1----:R-:W-:Y:S01]  /*02d0*/  IMAD.WIDE R12, R8, 0x4, R12 ;  /* 0x00000004080c7825 */ /* 0x002fe200078e020c */
[----:B------:R-:W1:Y:S04]  /*02e0*/  @!P3 LDS R10, [R9+UR4] ;  /* 0x00000004090ab984 */ /* 0x000e680008000800 */
[----:B-1----:R-:W1:Y:S02]  /*02f0*/  SHFL.BFLY PT, R7, R10, 0x8, 0x1f ;  /* 0x0d001f000a077f89 */ /* 0x002e6400000e0000 */
[----:B-1----:R-:W-:-:S05]  /*0300*/  FADD R7, R10, R7 ;  /* 0x000000070a077221 */ /* 0x002fca0000000000 */
[----:B------:R-:W1:Y:S02]  /*0310*/  SHFL.BFLY PT, R4, R7, 0x4, 0x1f ;  /* 0x0c801f0007047f89 */ /* 0x000e6400000e0000 */
[----:B-1----:R-:W-:-:S05]  /*0320*/  FADD R4, R7, R4 ;  /* 0x0000000407047221 */ /* 0x002fca0000000000 */
[----:B------:R-:W1:Y:S02]  /*0330*/  SHFL.BFLY PT, R11, R4, 0x2, 0x1f ;  /* 0x0c401f00040b7f89 */ /* 0x000e6400000e0000 */
[----:B-1----:R-:W-:Y:S01]  /*0340*/  FADD R6, R4, R11 ;  /* 0x0000000b04067221 */ /* 0x002fe20000000000 */
[----:B------:R-:W-:-:S04]  /*0350*/  CS2R R4, SRZ ;  /* 0x0000000000047805 */ /* 0x000fc8000001ff00 */
[----:B------:R-:W1:Y:S02]  /*0360*/  SHFL.BFLY PT, R11, R6, 0x1, 0x1f ;  /* 0x0c201f00060b7f89 */ /* 0x000e6400000e0000 */
[----:B-1----:R-:W-:Y:S02]  /*0370*/  FADD R16, R6, R11 ;  /* 0x0000000b06107221 */ /* 0x002fe40000000000 */
[----:B------:R-:W1:Y:S03]  /*0380*/  LDC.64 R10, c[0x0][0x210] ;  /* 0x00008400ff0a7b82 */ /* 0x000e660000000a00 */
[----:B------:R2:W-:Y:S05]  /*0390*/  @P0 STS [R9+UR4], R16 ;  /* 0x0000001009000988 */ /* 0x0005ea0008000804 */
[----:B------:R-:W-:Y:S01]  /*03a0*/  BAR.SYNC.DEFER_BLOCKING 0x0 ;  /* 0x0000000000007b1d */ /* 0x000fe20000010000 */
[----:B------:R-:W-:Y:S01]  /*03b0*/  LOP3.LUT P0, RZ, R14, 0x1ff, RZ, 0xc0, !PT ;  /* 0x000001ff0eff7812 */ /* 0x000fe2000780c0ff */
[----:B------:R-:W-:-:S03]  /*03c0*/  HFMA2.MMA R14, -RZ, RZ, 0, 0 ;  /* 0x00000000ff0e7435 */ /* 0x000fc600000001ff */
[C---:B------:R-:W-:Y:S02]  /*03d0*/  ISETP.LT.AND P0, PT, R8.reuse, 0x80, !P0 ;  /* 0x000000800800780c */ /* 0x040fe40004701270 */
[----:B------:R-:W-:Y:S01]  /*03e0*/  CS2R R6, SRZ ;  /* 0x0000000000067805 */ /* 0x000fe2000001ff00 */
[----:B-1----:R-:W-:Y:S02]  /*03f0*/  IMAD.WIDE R10, R8, 0x4, R10 ;  /* 0x00000004080a7825 */ /* 0x002fe400078e020a */
[----:B--2---:R-:W1:Y:S01]  /*0400*/  LDC.64 R8, c[0x0][0x228] ;  /* 0x00008a00ff087b82 */ /* 0x004e620000000a00 */
[----:B------:R-:W2:Y:S02]  /*0410*/  LDS R15, [UR4] ;  /* 0x00000004ff0f7984 */ /* 0x000ea40008000800 */
[----:B--2---:R-:W2:Y:S05]  /*0420*/  MUFU.SQRT R15, R15 ;  /* 0x0000000f000f7308 */ /* 0x004eaa0000002000 */
[----:B------:R-:W-:Y:S06]  /*0430*/  BAR.SYNC.DEFER_BLOCKING 0x0 ;  /* 0x0000000000007b1d */ /* 0x000fec0000010000 */
[----:B--2---:R2:W-:Y:S04]  /*0440*/  @P0 STG.E desc[UR6][R10.64], R15 ;  /* 0x0000000f0a000986 */ /* 0x0045e8000c101906 */
[----:B------:R-:W3:Y:S04]  /*0450*/  @!P2 LDG.E.EL R14, desc[UR6][R12.64] ;  /* 0x000000060c0ea981 */ /* 0x000ee8000c2e1900 */
[----:B------:R1:W4:Y:S01]  /*0460*/  @P1 LDG.E.EF.128 R4, desc[UR6][R2.64] ;  /* 0x0000000602041981 */ /* 0x000322000c0e1d00 */
[----:B------:R-:W-:-:S02]  /*0470*/  FSETP.GT.AND P0, PT, R15, 8.50705917302346158658e+37, PT ;  /* 0x7e8000000f00780b */ /* 0x000fc40003f04000 */
[----:B------:R-:W-:Y:S01]  /*0480*/  FSETP.GEU.AND P2, PT, R15, 1.175494350822287508e-38, PT ;  /* 0x008000000f00780b */ /* 0x000fe20003f4e000 */
[----:B-1----:R-:W-:-:S10]  /*0490*/  IMAD.WIDE R2, R0, 0x4, R8 ;  /* 0x0000000400027825 */ /* 0x002fd400078e0208 */
[----:B--2---:R-:W-:-:S04]  /*04a0*/  @P0 FMUL R15, R15, 0.25 ;  /* 0x3e8000000f0f0820 */ /* 0x004fc80000400000 */
[----:B------:R-:W-:-:S06]  /*04b0*/  @!P2 FMUL R15, R15, 16777216 ;  /* 0x4b8000000f0fa820 */ /* 0x000fcc0000400000 */
[----:B------:R-:W1:Y:S01]  /*04c0*/  MUFU.RCP R15, R15 ;  /* 0x0000000f000f7308 */ /* 0x000e620000001000 */
[----:B---3--:R-:W-:-:S04]  /*04d0*/  @P0 FMUL R14, R14, 0.25 ;  /* 0x3e8000000e0e0820 */ /* 0x008fc80000400000 */
[----:B------:R-:W-:Y:S01]  /*04e0*/  @!P2 FMUL R14, R14, 16777216 ;  /* 0x4b8000000e0ea820 */ /* 0x000fe20000400000 */
[----:B----4-:R-:W-:Y:S02]  /*04f0*/  SEL R4, R4, RZ, P1 ;  /* 0x000000ff04047207 */ /* 0x010fe40000800000 */
[----:B------:R-:W-:Y:S01]  /*0500*/  SEL R5, R5, RZ, P1 ;  /* 0x000000ff05057207 */ /* 0x000fe20000800000 */
[----:B-1----:R-:W-:Y:S01]  /*0510*/  FMUL R10, R15, R14 ;  /* 0x0000000e0f0a7220 */ /* 0x002fe20000400000 */
[----:B------:R-:W-:Y:S02]  /*0520*/  SEL R6, R6, RZ, P1 ;  /* 0x000000ff06067207 */ /* 0x000fe40000800000 */
[----:B------:R-:W-:Y:S01]  /*0530*/  SEL R7, R7, RZ, P1 ;  /* 0x000000ff07077207 */ /* 0x000fe20000800000 */
[-C--:B------:R-:W-:Y:S01]  /*0540*/  FMUL R4, R4, R10.reuse ;  /* 0x0000000a04047220 */ /* 0x080fe20000400000 */
[-C--:B------:R-:W-:Y:S01]  /*0550*/  FMUL R5, R5, R10.reuse ;  /* 0x0000000a05057220 */ /* 0x080fe20000400000 */
[----:B------:R-:W-:-:S02]  /*0560*/  FMUL R6, R6, R10 ;  /* 0x0000000a06067220 */ /* 0x000fc40000400000 */
[----:B------:R-:W-:Y:S01]  /*0570*/  FMUL R7, R7, R10 ;  /* 0x0000000a07077220 */ /* 0x000fe20000400000 */
[----:B------:R-:W-:Y:S06]  /*0580*/  @!P1 EXIT ;  /* 0x000000000000994d */ /* 0x000fec0003800000 */
[----:B------:R-:W-:Y:S01]  /*0590*/  STG.E.128 desc[UR6][R2.64], R4 ;  /* 0x0000000402007986 */ /* 0x000fe2000c101d06 */
[----:B------:R-:W-:Y:S05]  /*05a0*/  EXIT ;  /* 0x000000000000794d */ /* 0x000fea0003800000 */
.L_x_0:
[----:B------:R-:W-:-:S00]  /*05b0*/  BRA `(.L_x_0) ;  /* 0xfffffffc00fc7947 */ /* 0x000fc0000383ffff */
[----:B------:R-:W-:-:S00]  /*05c0*/  NOP ;  /* 0x0000000000007918 */ /* 0x000fc00000000000 */
        /* <DEDUP_REMOVED lines=11> */
.L_x_1:


//--------------------- .nv.global.init           --------------------------
	.section	.nv.global.init,"aw",@progbits
.nv.global.init:
	.type		_$_str,@object
	.size		_$_str,(_$_str_$_2 - _$_str)
_$_str:
        /*0000*/ 	.byte	0x5f, 0x5f, 0x43, 0x55, 0x44, 0x41, 0x5f, 0x46, 0x54, 0x5a, 0x00
	.type		_$_str_$_2,@object
	.size		_$_str_$_2,(.L_1 - _$_str_$_2)
_$_str_$_2:
        /*000b*/ 	.byte	0x5f, 0x5f, 0x43, 0x55, 0x44, 0x41, 0x5f, 0x50, 0x52, 0x45, 0x43, 0x5f, 0x53, 0x51, 0x52, 0x54
        /*001b*/ 	.byte	0x00
.L_1:


//--------------------- .nv.shared.triton_red_fused__weight_norm_interface_2 --------------------------
	.section	.nv.shared.triton_red_fused__weight_norm_interface_2,"aw",@nobits
	.sectionflags	@""
	.align	16
	.zero		1024


//--------------------- .nv.constant0.triton_red_fused__weight_norm_interface_2 --------------------------
	.section	.nv.constant0.triton_red_fused__weight_norm_interface_2,"a",@progbits
	.sectionflags	@""
	.align	4
.nv.constant0.triton_red_fused__weight_norm_interface_2:
	.zero		568
